	.headerflags	@"EF_CUDA_TEXMODE_UNIFIED EF_CUDA_64BIT_ADDRESS EF_CUDA_ACCELERATORS EF_CUDA_SM90 EF_CUDA_VIRTUAL_SM(EF_CUDA_SM90)"
	.elftype	@"ET_EXEC"


//--------------------- .nv.info                  --------------------------
	.section	.nv.info,"",@"SHT_CUDA_INFO"
	.align	4


	//----- nvinfo : EIATTR_REGCOUNT
	.align		4
        /*0000*/ 	.byte	0x04, 0x2f
        /*0002*/ 	.short	(.L_1 - .L_0)
	.align		4
.L_0:
        /*0004*/ 	.word	index@(triton_poi_fused_add_clamp_11)
        /*0008*/ 	.word	0x00000008


	//----- nvinfo : EIATTR_MIN_STACK_SIZE
	.align		4
.L_1:
        /*000c*/ 	.byte	0x04, 0x12
        /*000e*/ 	.short	(.L_3 - .L_2)
	.align		4
.L_2:
        /*0010*/ 	.word	index@(triton_poi_fused_add_clamp_11)
        /*0014*/ 	.word	0x00000000


	//----- nvinfo : EIATTR_FRAME_SIZE
	.align		4
.L_3:
        /*0018*/ 	.byte	0x04, 0x11
        /*001a*/ 	.short	(.L_5 - .L_4)
	.align		4
.L_4:
        /*001c*/ 	.word	index@(triton_poi_fused_add_clamp_11)
        /*0020*/ 	.word	0x00000000


	//----- nvinfo : EIATTR_MIN_STACK_SIZE
	.align		4
.L_5:
        /*0024*/ 	.byte	0x04, 0x12
        /*0026*/ 	.short	(.L_7 - .L_6)
	.align		4
.L_6:
        /*0028*/ 	.word	index@(triton_poi_fused_add_clamp_11)
        /*002c*/ 	.word	0x00000000
.L_7:


//--------------------- .nv.info.triton_poi_fused_add_clamp_11 --------------------------
	.section	.nv.info.triton_poi_fused_add_clamp_11,"",@"SHT_CUDA_INFO"
	.sectionflags	@""
	.align	4


	//----- nvinfo : EIATTR_CUDA_API_VERSION
	.align		4
        /*0000*/ 	.byte	0x04, 0x37
        /*0002*/ 	.short	(.L_9 - .L_8)
.L_8:
        /*0004*/ 	.word	0x0000007c


	//----- nvinfo : EIATTR_KPARAM_INFO
	.align		4
.L_9:
        /*0008*/ 	.byte	0x04, 0x17
        /*000a*/ 	.short	(.L_11 - .L_10)
.L_10:
        /*000c*/ 	.word	0x00000000
        /*0010*/ 	.short	0x0001
        /*0012*/ 	.short	0x0008
        /*0014*/ 	.byte	0x00, 0xf0, 0x11, 0x00


	//----- nvinfo : EIATTR_KPARAM_INFO
	.align		4
.L_11:
        /*0018*/ 	.byte	0x04, 0x17
        /*001a*/ 	.short	(.L_13 - .L_12)
.L_12:
        /*001c*/ 	.word	0x00000000
        /*0020*/ 	.short	0x0000
        /*0022*/ 	.short	0x0000
        /*0024*/ 	.byte	0x00, 0xf4, 0x21, 0x00


	//----- nvinfo : EIATTR_SPARSE_MMA_MASK
	.align		4
.L_13:
        /*0028*/ 	.byte	0x03, 0x50
        /*002a*/ 	.short	0x0000


	//----- nvinfo : EIATTR_MAXREG_COUNT
	.align		4
        /*002c*/ 	.byte	0x03, 0x1b
        /*002e*/ 	.short	0x00ff


	//----- nvinfo : EIATTR_EXIT_INSTR_OFFSETS
	.align		4
        /*0030*/ 	.byte	0x04, 0x1c
        /*0032*/ 	.short	(.L_15 - .L_14)


	//   ....[0]....
.L_14:
        /*0034*/ 	.word	0x00000110


	//   ....[1]....
        /*0038*/ 	.word	0x00000140


	//----- nvinfo : EIATTR_REQNTID
	.align		4
.L_15:
        /*003c*/ 	.byte	0x04, 0x10
        /*003e*/ 	.short	(.L_17 - .L_16)
.L_16:
        /*0040*/ 	.word	0x00000020
        /*0044*/ 	.word	0x00000001
        /*0048*/ 	.word	0x00000001


	//----- nvinfo : EIATTR_CBANK_PARAM_SIZE
	.align		4
.L_17:
        /*004c*/ 	.byte	0x03, 0x19
        /*004e*/ 	.short	0x000c


	//----- nvinfo : EIATTR_PARAM_CBANK
	.align		4
        /*0050*/ 	.byte	0x04, 0x0a
        /*0052*/ 	.short	(.L_19 - .L_18)
	.align		4
.L_18:
        /*0054*/ 	.word	index@(.nv.constant0.triton_poi_fused_add_clamp_11)
        /*0058*/ 	.short	0x0210
        /*005a*/ 	.short	0x000c


	//----- nvinfo : EIATTR_SW_WAR
	.align		4
.L_19:
        /*005c*/ 	.byte	0x04, 0x36
        /*005e*/ 	.short	(.L_21 - .L_20)
.L_20:
        /*0060*/ 	.word	0x00000008
.L_21:


//--------------------- .nv.callgraph             --------------------------
	.section	.nv.callgraph,"",@"SHT_CUDA_CALLGRAPH"
	.align	4
	.sectionentsize	8
	.align		4
        /*0000*/ 	.word	0x00000000
	.align		4
        /*0004*/ 	.word	0xffffffff
	.align		4
        /*0008*/ 	.word	0x00000000
	.align		4
        /*000c*/ 	.word	0xfffffffe
	.align		4
        /*0010*/ 	.word	0x00000000
	.align		4
        /*0014*/ 	.word	0xfffffffd
	.align		4
        /*0018*/ 	.word	0x00000000
	.align		4
        /*001c*/ 	.word	0xfffffffc


//--------------------- .text.triton_poi_fused_add_clamp_11 --------------------------
	.section	.text.triton_poi_fused_add_clamp_11,"ax",@progbits
	.align	128
        .global         triton_poi_fused_add_clamp_11
        .type           triton_poi_fused_add_clamp_11,@function
        .size           triton_poi_fused_add_clamp_11,(.L_x_1 - triton_poi_fused_add_clamp_11)
        .other          triton_poi_fused_add_clamp_11,@"STO_CUDA_ENTRY STV_DEFAULT"
triton_poi_fused_add_clamp_11:
.text.triton_poi_fused_add_clamp_11:
[----:B------:R-:W0:Y:S02]  /*0000*/  LDC R1, c[0x0][0x28] ;  /* 0x00000a00ff017b82 */ /* 0x000e240000000800 */
[----:B------:R-:W1:Y:S01]  /*0010*/  S2R R0, SR_TID.X ;  /* 0x0000000000007919 */ /* 0x000e620000002100 */
[----:B------:R-:W-:Y:S01]  /*0020*/  IMAD.MOV.U32 R5, RZ, RZ, 0x3d088889 ;  /* 0x3d088889ff057424 */ /* 0x000fe200078e00ff */
[----:B------:R-:W2:Y:S01]  /*0030*/  S2R R3, SR_CTAID.X ;  /* 0x0000000000037919 */ /* 0x000ea20000002500 */
[----:B-1----:R-:W-:-:S05]  /*0040*/  LOP3.LUT R0, R0, 0x1f, RZ, 0xc0, !PT ;  /* 0x0000001f00007812 */ /* 0x002fca00078ec0ff */
[----:B--2---:R-:W-:-:S05]  /*0050*/  IMAD R3, R3, 0x20, R0 ;  /* 0x0000002003037824 */ /* 0x004fca00078e0200 */
[----:B------:R-:W-:Y:S02]  /*0060*/  I2FP.F32.S32 R0, R3 ;  /* 0x0000000300007245 */ /* 0x000fe40000201400 */
[----:B------:R-:W-:-:S03]  /*0070*/  ISETP.GE.AND P0, PT, R3, 0x1e, PT ;  /* 0x0000001e0300780c */ /* 0x000fc60003f06270 */
[----:B------:R-:W-:-:S04]  /*0080*/  FADD R0, R0, 0.5 ;  /* 0x3f00000000007421 */ /* 0x000fc80000000000 */
[----:B------:R-:W-:Y:S02]  /*0090*/  FFMA R0, R0, R5, -0.5 ;  /* 0xbf00000000007423 */ /* 0x000fe40000000005 */
[----:B------:R-:W1:Y:S03]  /*00a0*/  LDC.64 R4, c[0x0][0x210] ;  /* 0x00008400ff047b82 */ /* 0x000e660000000a00 */
[----:B------:R-:W-:-:S06]  /*00b0*/  FMNMX R0, RZ, R0, !PT ;  /* 0x00000000ff007209 */ /* 0x000fcc0007800000 */
[----:B------:R-:W2:Y:S02]  /*00c0*/  F2I.TRUNC.NTZ R0, R0 ;  /* 0x0000000000007305 */ /* 0x000ea4000020f100 */
[----:B--2---:R-:W-:Y:S01]  /*00d0*/  VIMNMX R2, R0, -0x1, PT ;  /* 0xffffffff00027848 */ /* 0x004fe20003fe0100 */
[----:B-1----:R-:W-:-:S04]  /*00e0*/  IMAD.WIDE R4, R3, 0x8, R4 ;  /* 0x0000000803047825 */ /* 0x002fc800078e0204 */
[----:B------:R-:W-:-:S05]  /*00f0*/  VIADD R2, R2, 0x1 ;  /* 0x0000000102027836 */ /* 0x000fca0000000000 */
[----:B------:R-:W-:Y:S01]  /*0100*/  SHF.R.S32.HI R3, RZ, 0x1f, R2 ;  /* 0x0000001fff037819 */ /* 0x000fe20000011402 */
[----:B------:R-:W-:Y:S06]  /*0110*/  @P0 EXIT ;  /* 0x000000000000094d */ /* 0x000fec0003800000 */
[----:B------:R-:W-:Y:S02]  /*0120*/  ULDC.64 UR4, c[0x0][0x208] ;  /* 0x0000820000047ab9 */ /* 0x000fe40000000a00 */
[----:B------:R-:W-:Y:S01]  /*0130*/  STG.E.64 desc[UR4][R4.64], R2 ;  /* 0x0000000204007986 */ /* 0x000fe2000c101b04 */
[----:B------:R-:W-:Y:S05]  /*0140*/  EXIT ;  /* 0x000000000000794d */ /* 0x000fea0003800000 */
.L_x_0:
[----:B------:R-:W-:-:S00]  /*0150*/  BRA `(.L_x_0) ;  /* 0xfffffffc00fc7947 */ /* 0x000fc0000383ffff */
[----:B------:R-:W-:-:S00]  /*0160*/  NOP ;  /* 0x0000000000007918 */ /* 0x000fc00000000000 */
        /* <DEDUP_REMOVED lines=9> */
.L_x_1:


//--------------------- .nv.constant0.triton_poi_fused_add_clamp_11 --------------------------
	.section	.nv.constant0.triton_poi_fused_add_clamp_11,"a",@progbits
	.sectionflags	@""
	.align	4
.nv.constant0.triton_poi_fused_add_clamp_11:
	.zero		540
